	.headerflags	@"EF_CUDA_TEXMODE_UNIFIED EF_CUDA_64BIT_ADDRESS EF_CUDA_ACCELERATORS EF_CUDA_SM90 EF_CUDA_VIRTUAL_SM(EF_CUDA_SM90)"
	.elftype	@"ET_EXEC"


//--------------------- .nv.info                  --------------------------
	.section	.nv.info,"",@"SHT_CUDA_INFO"
	.align	4


	//----- nvinfo : EIATTR_REGCOUNT
	.align		4
        /*0000*/ 	.byte	0x04, 0x2f
        /*0002*/ 	.short	(.L_1 - .L_0)
	.align		4
.L_0:
        /*0004*/ 	.word	index@(triton_poi_fused_convolution_leaky_relu_21)
        /*0008*/ 	.word	0x00000018


	//----- nvinfo : EIATTR_MIN_STACK_SIZE
	.align		4
.L_1:
        /*000c*/ 	.byte	0x04, 0x12
        /*000e*/ 	.short	(.L_3 - .L_2)
	.align		4
.L_2:
        /*0010*/ 	.word	index@(triton_poi_fused_convolution_leaky_relu_21)
        /*0014*/ 	.word	0x00000000


	//----- nvinfo : EIATTR_FRAME_SIZE
	.align		4
.L_3:
        /*0018*/ 	.byte	0x04, 0x11
        /*001a*/ 	.short	(.L_5 - .L_4)
	.align		4
.L_4:
        /*001c*/ 	.word	index@(triton_poi_fused_convolution_leaky_relu_21)
        /*0020*/ 	.word	0x00000000


	//----- nvinfo : EIATTR_MIN_STACK_SIZE
	.align		4
.L_5:
        /*0024*/ 	.byte	0x04, 0x12
        /*0026*/ 	.short	(.L_7 - .L_6)
	.align		4
.L_6:
        /*0028*/ 	.word	index@(triton_poi_fused_convolution_leaky_relu_21)
        /*002c*/ 	.word	0x00000000
.L_7:


//--------------------- .nv.info.triton_poi_fused_convolution_leaky_relu_21 --------------------------
	.section	.nv.info.triton_poi_fused_convolution_leaky_relu_21,"",@"SHT_CUDA_INFO"
	.sectionflags	@""
	.align	4


	//----- nvinfo : EIATTR_CUDA_API_VERSION
	.align		4
        /*0000*/ 	.byte	0x04, 0x37
        /*0002*/ 	.short	(.L_9 - .L_8)
.L_8:
        /*0004*/ 	.word	0x0000007c


	//----- nvinfo : EIATTR_KPARAM_INFO
	.align		4
.L_9:
        /*0008*/ 	.byte	0x04, 0x17
        /*000a*/ 	.short	(.L_11 - .L_10)
.L_10:
        /*000c*/ 	.word	0x00000000
        /*0010*/ 	.short	0x0003
        /*0012*/ 	.short	0x0018
        /*0014*/ 	.byte	0x00, 0xf0, 0x11, 0x00


	//----- nvinfo : EIATTR_KPARAM_INFO
	.align		4
.L_11:
        /*0018*/ 	.byte	0x04, 0x17
        /*001a*/ 	.short	(.L_13 - .L_12)
.L_12:
        /*001c*/ 	.word	0x00000000
        /*0020*/ 	.short	0x0002
        /*0022*/ 	.short	0x0010
        /*0024*/ 	.byte	0x00, 0xf4, 0x21, 0x00


	//----- nvinfo : EIATTR_KPARAM_INFO
	.align		4
.L_13:
        /*0028*/ 	.byte	0x04, 0x17
        /*002a*/ 	.short	(.L_15 - .L_14)
.L_14:
        /*002c*/ 	.word	0x00000000
        /*0030*/ 	.short	0x0001
        /*0032*/ 	.short	0x0008
        /*0034*/ 	.byte	0x00, 0xf4, 0x21, 0x00


	//----- nvinfo : EIATTR_KPARAM_INFO
	.align		4
.L_15:
        /*0038*/ 	.byte	0x04, 0x17
        /*003a*/ 	.short	(.L_17 - .L_16)
.L_16:
        /*003c*/ 	.word	0x00000000
        /*0040*/ 	.short	0x0000
        /*0042*/ 	.short	0x0000
        /*0044*/ 	.byte	0x00, 0xf4, 0x21, 0x00


	//----- nvinfo : EIATTR_SPARSE_MMA_MASK
	.align		4
.L_17:
        /*0048*/ 	.byte	0x03, 0x50
        /*004a*/ 	.short	0x0000


	//----- nvinfo : EIATTR_MAXREG_COUNT
	.align		4
        /*004c*/ 	.byte	0x03, 0x1b
        /*004e*/ 	.short	0x00ff


	//----- nvinfo : EIATTR_EXIT_INSTR_OFFSETS
	.align		4
        /*0050*/ 	.byte	0x04, 0x1c
        /*0052*/ 	.short	(.L_19 - .L_18)


	//   ....[0]....
.L_18:
        /*0054*/ 	.word	0x00000330


	//----- nvinfo : EIATTR_REQNTID
	.align		4
.L_19:
        /*0058*/ 	.byte	0x04, 0x10
        /*005a*/ 	.short	(.L_21 - .L_20)
.L_20:
        /*005c*/ 	.word	0x00000080
        /*0060*/ 	.word	0x00000001
        /*0064*/ 	.word	0x00000001


	//----- nvinfo : EIATTR_CBANK_PARAM_SIZE
	.align		4
.L_21:
        /*0068*/ 	.byte	0x03, 0x19
        /*006a*/ 	.short	0x001c


	//----- nvinfo : EIATTR_PARAM_CBANK
	.align		4
        /*006c*/ 	.byte	0x04, 0x0a
        /*006e*/ 	.short	(.L_23 - .L_22)
	.align		4
.L_22:
        /*0070*/ 	.word	index@(.nv.constant0.triton_poi_fused_convolution_leaky_relu_21)
        /*0074*/ 	.short	0x0210
        /*0076*/ 	.short	0x001c


	//----- nvinfo : EIATTR_SW_WAR
	.align		4
.L_23:
        /*0078*/ 	.byte	0x04, 0x36
        /*007a*/ 	.short	(.L_25 - .L_24)
.L_24:
        /*007c*/ 	.word	0x00000008
.L_25:


//--------------------- .nv.callgraph             --------------------------
	.section	.nv.callgraph,"",@"SHT_CUDA_CALLGRAPH"
	.align	4
	.sectionentsize	8
	.align		4
        /*0000*/ 	.word	0x00000000
	.align		4
        /*0004*/ 	.word	0xffffffff
	.align		4
        /*0008*/ 	.word	0x00000000
	.align		4
        /*000c*/ 	.word	0xfffffffe
	.align		4
        /*0010*/ 	.word	0x00000000
	.align		4
        /*0014*/ 	.word	0xfffffffd
	.align		4
        /*0018*/ 	.word	0x00000000
	.align		4
        /*001c*/ 	.word	0xfffffffc


//--------------------- .text.triton_poi_fused_convolution_leaky_relu_21 --------------------------
	.section	.text.triton_poi_fused_convolution_leaky_relu_21,"ax",@progbits
	.align	128
        .global         triton_poi_fused_convolution_leaky_relu_21
        .type           triton_poi_fused_convolution_leaky_relu_21,@function
        .size           triton_poi_fused_convolution_leaky_relu_21,(.L_x_1 - triton_poi_fused_convolution_leaky_relu_21)
        .other          triton_poi_fused_convolution_leaky_relu_21,@"STO_CUDA_ENTRY STV_DEFAULT"
triton_poi_fused_convolution_leaky_relu_21:
.text.triton_poi_fused_convolution_leaky_relu_21:
[----:B------:R-:W-:Y:S01]  /*0000*/  LDC R1, c[0x0][0x28] ;  /* 0x00000a00ff017b82 */ /* 0x000fe20000000800 */
[----:B------:R-:W1:Y:S07]  /*0010*/  S2R R0, SR_TID.X ;  /* 0x0000000000007919 */ /* 0x000e6e0000002100 */
[----:B------:R-:W2:Y:S01]  /*0020*/  LDC.64 R2, c[0x0][0x218] ;  /* 0x00008600ff027b82 */ /* 0x000ea20000000a00 */
[----:B------:R-:W-:Y:S01]  /*0030*/  ULDC.64 UR4, c[0x0][0x208] ;  /* 0x0000820000047ab9 */ /* 0x000fe20000000a00 */
[----:B------:R-:W-:Y:S01]  /*0040*/  ULDC.64 UR6, c[0x0][0x220] ;  /* 0x0000880000067ab9 */ /* 0x000fe20000000a00 */
[----:B------:R-:W3:Y:S05]  /*0050*/  S2R R5, SR_CTAID.X ;  /* 0x0000000000057919 */ /* 0x000eea0000002500 */
[----:B------:R-:W4:Y:S01]  /*0060*/  LDC.64 R20, c[0x0][0x210] ;  /* 0x00008400ff147b82 */ /* 0x000f220000000a00 */
[----:B-1----:R-:W-:Y:S01]  /*0070*/  IMAD.SHL.U32 R0, R0, 0x8, RZ ;  /* 0x0000000800007824 */ /* 0x002fe200078e00ff */
[----:B---3--:R-:W-:-:S04]  /*0080*/  SHF.R.S32.HI R4, RZ, 0x15, R5 ;  /* 0x00000015ff047819 */ /* 0x008fc80000011405 */
[----:B------:R-:W-:-:S05]  /*0090*/  LOP3.LUT R0, R0, 0x3f8, RZ, 0xc0, !PT ;  /* 0x000003f800007812 */ /* 0x000fca00078ec0ff */
[----:B------:R-:W-:Y:S01]  /*00a0*/  IMAD R0, R5, 0x400, R0 ;  /* 0x0000040005007824 */ /* 0x000fe200078e0200 */
[----:B------:R-:W-:-:S03]  /*00b0*/  SGXT R5, R4, 0x1 ;  /* 0x000000010405781a */ /* 0x000fc60000000200 */
[C---:B------:R-:W-:Y:S01]  /*00c0*/  VIADD R10, R0.reuse, 0x4 ;  /* 0x00000004000a7836 */ /* 0x040fe20000000000 */
[----:B------:R-:W-:Y:S01]  /*00d0*/  LEA.HI R4, R5, R0, RZ, 0x8 ;  /* 0x0000000005047211 */ /* 0x000fe200078f40ff */
[----:B----4-:R-:W-:-:S03]  /*00e0*/  IMAD.WIDE R20, R0, 0x4, R20 ;  /* 0x0000000400147825 */ /* 0x010fc600078e0214 */
[----:B------:R-:W-:Y:S02]  /*00f0*/  LOP3.LUT R7, R4, 0xffffff00, RZ, 0xc0, !PT ;  /* 0xffffff0004077812 */ /* 0x000fe400078ec0ff */
[----:B------:R-:W-:Y:S01]  /*0100*/  LEA.HI R5, R5, R10, RZ, 0x8 ;  /* 0x0000000a05057211 */ /* 0x000fe200078f40ff */
[----:B------:R-:W3:Y:S02]  /*0110*/  LDG.E.128 R12, desc[UR4][R20.64+0x10] ;  /* 0x00001004140c7981 */ /* 0x000ee4000c1e1d00 */
[----:B------:R-:W-:Y:S01]  /*0120*/  IMAD.IADD R7, R0, 0x1, -R7 ;  /* 0x0000000100077824 */ /* 0x000fe200078e0a07 */
[----:B------:R-:W-:-:S03]  /*0130*/  LOP3.LUT R11, R5, 0xffffff00, RZ, 0xc0, !PT ;  /* 0xffffff00050b7812 */ /* 0x000fc600078ec0ff */
[----:B--2---:R-:W-:Y:S02]  /*0140*/  IMAD.WIDE R8, R7, 0x4, R2 ;  /* 0x0000000407087825 */ /* 0x004fe400078e0202 */
[----:B------:R-:W2:Y:S02]  /*0150*/  LDG.E.128 R4, desc[UR4][R20.64] ;  /* 0x0000000414047981 */ /* 0x000ea4000c1e1d00 */
[----:B------:R-:W-:Y:S02]  /*0160*/  IMAD.IADD R17, R10, 0x1, -R11 ;  /* 0x000000010a117824 */ /* 0x000fe400078e0a0b */
[----:B------:R-:W2:Y:S02]  /*0170*/  LDG.E.EL.128 R8, desc[UR4][R8.64] ;  /* 0x0000000408087981 */ /* 0x000ea4000c2e1d00 */
[----:B------:R-:W-:-:S06]  /*0180*/  IMAD.WIDE R16, R17, 0x4, R2 ;  /* 0x0000000411107825 */ /* 0x000fcc00078e0202 */
[----:B------:R-:W3:Y:S01]  /*0190*/  LDG.E.EL.128 R16, desc[UR4][R16.64] ;  /* 0x0000000410107981 */ /* 0x000ee2000c2e1d00 */
[----:B--2---:R-:W-:Y:S02]  /*01a0*/  FSETP.GT.AND P1, PT, R7, -R11, PT ;  /* 0x8000000b0700720b */ /* 0x004fe40003f24000 */
[----:B------:R-:W-:Y:S02]  /*01b0*/  FSETP.GT.AND P0, PT, R6, -R10, PT ;  /* 0x8000000a0600720b */ /* 0x000fe40003f04000 */
[----:B------:R-:W-:Y:S02]  /*01c0*/  SEL R2, RZ, 0x1, !P1 ;  /* 0x00000001ff027807 */ /* 0x000fe40004800000 */
[----:B------:R-:W-:Y:S02]  /*01d0*/  SEL R3, RZ, 0x1, !P0 ;  /* 0x00000001ff037807 */ /* 0x000fe40004000000 */
[----:B------:R-:W-:Y:S02]  /*01e0*/  FSETP.GT.AND P0, PT, R4, -R8, PT ;  /* 0x800000080400720b */ /* 0x000fe40003f04000 */
[----:B------:R-:W-:-:S02]  /*01f0*/  FSETP.GT.AND P1, PT, R5, -R9, PT ;  /* 0x800000090500720b */ /* 0x000fc40003f24000 */
[----:B---3--:R-:W-:Y:S02]  /*0200*/  FSETP.GT.AND P2, PT, R12, -R16, PT ;  /* 0x800000100c00720b */ /* 0x008fe40003f44000 */
[----:B------:R-:W-:Y:S02]  /*0210*/  FSETP.GT.AND P3, PT, R13, -R17, PT ;  /* 0x800000110d00720b */ /* 0x000fe40003f64000 */
[----:B------:R-:W-:Y:S02]  /*0220*/  FSETP.GT.AND P4, PT, R14, -R18, PT ;  /* 0x800000120e00720b */ /* 0x000fe40003f84000 */
[----:B------:R-:W-:Y:S02]  /*0230*/  FSETP.GT.AND P5, PT, R15, -R19, PT ;  /* 0x800000130f00720b */ /* 0x000fe40003fa4000 */
[----:B------:R-:W-:Y:S02]  /*0240*/  PRMT R4, R3, 0x3340, R2 ;  /* 0x0000334003047816 */ /* 0x000fe40000000002 */
[----:B------:R-:W-:-:S02]  /*0250*/  SEL R2, RZ, 0x1, !P1 ;  /* 0x00000001ff027807 */ /* 0x000fc40004800000 */
[----:B------:R-:W-:Y:S02]  /*0260*/  SEL R3, RZ, 0x1, !P0 ;  /* 0x00000001ff037807 */ /* 0x000fe40004000000 */
[----:B------:R-:W-:Y:S02]  /*0270*/  SEL R6, RZ, 0x1, !P5 ;  /* 0x00000001ff067807 */ /* 0x000fe40006800000 */
[----:B------:R-:W-:Y:S02]  /*0280*/  SEL R7, RZ, 0x1, !P4 ;  /* 0x00000001ff077807 */ /* 0x000fe40006000000 */
[----:B------:R-:W-:Y:S02]  /*0290*/  SEL R8, RZ, 0x1, !P3 ;  /* 0x00000001ff087807 */ /* 0x000fe40005800000 */
[----:B------:R-:W-:Y:S02]  /*02a0*/  SEL R9, RZ, 0x1, !P2 ;  /* 0x00000001ff097807 */ /* 0x000fe40005000000 */
[----:B------:R-:W-:-:S02]  /*02b0*/  PRMT R5, R3, 0x3340, R2 ;  /* 0x0000334003057816 */ /* 0x000fc40000000002 */
[----:B------:R-:W-:Y:S02]  /*02c0*/  IADD3 R2, P0, R0, UR6, RZ ;  /* 0x0000000600027c10 */ /* 0x000fe4000ff1e0ff */
[----:B------:R-:W-:Y:S02]  /*02d0*/  PRMT R6, R7, 0x3340, R6 ;  /* 0x0000334007067816 */ /* 0x000fe40000000006 */
[----:B------:R-:W-:Y:S02]  /*02e0*/  PRMT R9, R9, 0x3340, R8 ;  /* 0x0000334009097816 */ /* 0x000fe40000000008 */
[----:B------:R-:W-:Y:S02]  /*02f0*/  PRMT R4, R5, 0x5410, R4 ;  /* 0x0000541005047816 */ /* 0x000fe40000000004 */
[----:B------:R-:W-:Y:S02]  /*0300*/  LEA.HI.X.SX32 R3, R0, UR7, 0x1, P0 ;  /* 0x0000000700037c11 */ /* 0x000fe400080f0eff */
[----:B------:R-:W-:-:S05]  /*0310*/  PRMT R5, R9, 0x5410, R6 ;  /* 0x0000541009057816 */ /* 0x000fca0000000006 */
[----:B------:R-:W-:Y:S01]  /*0320*/  STG.E.64 desc[UR4][R2.64], R4 ;  /* 0x0000000402007986 */ /* 0x000fe2000c101b04 */
[----:B------:R-:W-:Y:S05]  /*0330*/  EXIT ;  /* 0x000000000000794d */ /* 0x000fea0003800000 */
.L_x_0:
[----:B------:R-:W-:-:S00]  /*0340*/  BRA `(.L_x_0) ;  /* 0xfffffffc00fc7947 */ /* 0x000fc0000383ffff */
[----:B------:R-:W-:-:S00]  /*0350*/  NOP ;  /* 0x0000000000007918 */ /* 0x000fc00000000000 */
        /* <DEDUP_REMOVED lines=10> */
.L_x_1:


//--------------------- .nv.constant0.triton_poi_fused_convolution_leaky_relu_21 --------------------------
	.section	.nv.constant0.triton_poi_fused_convolution_leaky_relu_21,"a",@progbits
	.sectionflags	@""
	.align	4
.nv.constant0.triton_poi_fused_convolution_leaky_relu_21:
	.zero		556
